//
// Generated by NVIDIA NVVM Compiler
//
// Compiler Build ID: CL-36424714
// Cuda compilation tools, release 13.0, V13.0.88
// Based on NVVM 20.0.0
//

.version 9.0
.target sm_100
.address_size 64

	// .globl	paq_mix_probabilities

.visible .entry paq_mix_probabilities(
	.param .u64 .ptr .align 1 paq_mix_probabilities_param_0,
	.param .u64 .ptr .align 1 paq_mix_probabilities_param_1,
	.param .u64 .ptr .align 1 paq_mix_probabilities_param_2,
	.param .u32 paq_mix_probabilities_param_3,
	.param .u32 paq_mix_probabilities_param_4
)
{
	.reg .pred 	%p<11>;
	.reg .b32 	%r<38>;
	.reg .b32 	%f<160>;
	.reg .b64 	%rd<23>;

	ld.param.u64 	%rd6, [paq_mix_probabilities_param_0];
	ld.param.u64 	%rd7, [paq_mix_probabilities_param_1];
	ld.param.u64 	%rd5, [paq_mix_probabilities_param_2];
	ld.param.u32 	%r23, [paq_mix_probabilities_param_3];
	ld.param.u32 	%r24, [paq_mix_probabilities_param_4];
	cvta.to.global.u64 	%rd1, %rd6;
	cvta.to.global.u64 	%rd2, %rd7;
	mov.u32 	%r25, %ctaid.x;
	mov.u32 	%r26, %ntid.x;
	mov.u32 	%r27, %tid.x;
	mad.lo.s32 	%r1, %r25, %r26, %r27;
	setp.ge.s32 	%p1, %r1, %r24;
	@%p1 bra 	$L__BB0_15;
	setp.lt.s32 	%p2, %r23, 1;
	mov.f32 	%f158, 0f00000000;
	mov.f32 	%f159, %f158;
	@%p2 bra 	$L__BB0_14;
	mul.lo.s32 	%r2, %r23, %r1;
	and.b32  	%r3, %r23, 15;
	setp.lt.u32 	%p3, %r23, 16;
	mov.f32 	%f159, 0f00000000;
	mov.b32 	%r34, 0;
	mov.f32 	%f158, %f159;
	@%p3 bra 	$L__BB0_5;
	and.b32  	%r34, %r23, 2147483632;
	neg.s32 	%r32, %r34;
	add.s64 	%rd3, %rd2, 32;
	add.s64 	%rd4, %rd1, 32;
	mov.f32 	%f159, 0f00000000;
	mov.u32 	%r31, %r2;
$L__BB0_4:
	.pragma "nounroll";
	mul.wide.s32 	%rd8, %r31, 4;
	add.s64 	%rd9, %rd3, %rd8;
	add.s64 	%rd10, %rd4, %rd8;
	ld.global.f32 	%f31, [%rd9+-32];
	ld.global.f32 	%f32, [%rd10+-32];
	fma.rn.f32 	%f33, %f31, %f32, %f158;
	add.f32 	%f34, %f159, %f31;
	ld.global.f32 	%f35, [%rd9+-28];
	ld.global.f32 	%f36, [%rd10+-28];
	fma.rn.f32 	%f37, %f35, %f36, %f33;
	add.f32 	%f38, %f34, %f35;
	ld.global.f32 	%f39, [%rd9+-24];
	ld.global.f32 	%f40, [%rd10+-24];
	fma.rn.f32 	%f41, %f39, %f40, %f37;
	add.f32 	%f42, %f38, %f39;
	ld.global.f32 	%f43, [%rd9+-20];
	ld.global.f32 	%f44, [%rd10+-20];
	fma.rn.f32 	%f45, %f43, %f44, %f41;
	add.f32 	%f46, %f42, %f43;
	ld.global.f32 	%f47, [%rd9+-16];
	ld.global.f32 	%f48, [%rd10+-16];
	fma.rn.f32 	%f49, %f47, %f48, %f45;
	add.f32 	%f50, %f46, %f47;
	ld.global.f32 	%f51, [%rd9+-12];
	ld.global.f32 	%f52, [%rd10+-12];
	fma.rn.f32 	%f53, %f51, %f52, %f49;
	add.f32 	%f54, %f50, %f51;
	ld.global.f32 	%f55, [%rd9+-8];
	ld.global.f32 	%f56, [%rd10+-8];
	fma.rn.f32 	%f57, %f55, %f56, %f53;
	add.f32 	%f58, %f54, %f55;
	ld.global.f32 	%f59, [%rd9+-4];
	ld.global.f32 	%f60, [%rd10+-4];
	fma.rn.f32 	%f61, %f59, %f60, %f57;
	add.f32 	%f62, %f58, %f59;
	ld.global.f32 	%f63, [%rd9];
	ld.global.f32 	%f64, [%rd10];
	fma.rn.f32 	%f65, %f63, %f64, %f61;
	add.f32 	%f66, %f62, %f63;
	ld.global.f32 	%f67, [%rd9+4];
	ld.global.f32 	%f68, [%rd10+4];
	fma.rn.f32 	%f69, %f67, %f68, %f65;
	add.f32 	%f70, %f66, %f67;
	ld.global.f32 	%f71, [%rd9+8];
	ld.global.f32 	%f72, [%rd10+8];
	fma.rn.f32 	%f73, %f71, %f72, %f69;
	add.f32 	%f74, %f70, %f71;
	ld.global.f32 	%f75, [%rd9+12];
	ld.global.f32 	%f76, [%rd10+12];
	fma.rn.f32 	%f77, %f75, %f76, %f73;
	add.f32 	%f78, %f74, %f75;
	ld.global.f32 	%f79, [%rd9+16];
	ld.global.f32 	%f80, [%rd10+16];
	fma.rn.f32 	%f81, %f79, %f80, %f77;
	add.f32 	%f82, %f78, %f79;
	ld.global.f32 	%f83, [%rd9+20];
	ld.global.f32 	%f84, [%rd10+20];
	fma.rn.f32 	%f85, %f83, %f84, %f81;
	add.f32 	%f86, %f82, %f83;
	ld.global.f32 	%f87, [%rd9+24];
	ld.global.f32 	%f88, [%rd10+24];
	fma.rn.f32 	%f89, %f87, %f88, %f85;
	add.f32 	%f90, %f86, %f87;
	ld.global.f32 	%f91, [%rd9+28];
	ld.global.f32 	%f92, [%rd10+28];
	fma.rn.f32 	%f158, %f91, %f92, %f89;
	add.f32 	%f159, %f90, %f91;
	add.s32 	%r32, %r32, 16;
	add.s32 	%r31, %r31, 16;
	setp.ne.s32 	%p4, %r32, 0;
	@%p4 bra 	$L__BB0_4;
$L__BB0_5:
	setp.eq.s32 	%p5, %r3, 0;
	@%p5 bra 	$L__BB0_14;
	and.b32  	%r11, %r23, 7;
	setp.lt.u32 	%p6, %r3, 8;
	@%p6 bra 	$L__BB0_8;
	add.s32 	%r29, %r34, %r2;
	mul.wide.s32 	%rd11, %r29, 4;
	add.s64 	%rd12, %rd2, %rd11;
	ld.global.f32 	%f94, [%rd12];
	add.s64 	%rd13, %rd1, %rd11;
	ld.global.f32 	%f95, [%rd13];
	fma.rn.f32 	%f96, %f94, %f95, %f158;
	add.f32 	%f97, %f159, %f94;
	ld.global.f32 	%f98, [%rd12+4];
	ld.global.f32 	%f99, [%rd13+4];
	fma.rn.f32 	%f100, %f98, %f99, %f96;
	add.f32 	%f101, %f97, %f98;
	ld.global.f32 	%f102, [%rd12+8];
	ld.global.f32 	%f103, [%rd13+8];
	fma.rn.f32 	%f104, %f102, %f103, %f100;
	add.f32 	%f105, %f101, %f102;
	ld.global.f32 	%f106, [%rd12+12];
	ld.global.f32 	%f107, [%rd13+12];
	fma.rn.f32 	%f108, %f106, %f107, %f104;
	add.f32 	%f109, %f105, %f106;
	ld.global.f32 	%f110, [%rd12+16];
	ld.global.f32 	%f111, [%rd13+16];
	fma.rn.f32 	%f112, %f110, %f111, %f108;
	add.f32 	%f113, %f109, %f110;
	ld.global.f32 	%f114, [%rd12+20];
	ld.global.f32 	%f115, [%rd13+20];
	fma.rn.f32 	%f116, %f114, %f115, %f112;
	add.f32 	%f117, %f113, %f114;
	ld.global.f32 	%f118, [%rd12+24];
	ld.global.f32 	%f119, [%rd13+24];
	fma.rn.f32 	%f120, %f118, %f119, %f116;
	add.f32 	%f121, %f117, %f118;
	ld.global.f32 	%f122, [%rd12+28];
	ld.global.f32 	%f123, [%rd13+28];
	fma.rn.f32 	%f158, %f122, %f123, %f120;
	add.f32 	%f159, %f121, %f122;
	add.s32 	%r34, %r34, 8;
$L__BB0_8:
	setp.eq.s32 	%p7, %r11, 0;
	@%p7 bra 	$L__BB0_14;
	and.b32  	%r14, %r23, 3;
	setp.lt.u32 	%p8, %r11, 4;
	@%p8 bra 	$L__BB0_11;
	add.s32 	%r30, %r34, %r2;
	mul.wide.s32 	%rd14, %r30, 4;
	add.s64 	%rd15, %rd2, %rd14;
	ld.global.f32 	%f125, [%rd15];
	add.s64 	%rd16, %rd1, %rd14;
	ld.global.f32 	%f126, [%rd16];
	fma.rn.f32 	%f127, %f125, %f126, %f158;
	add.f32 	%f128, %f159, %f125;
	ld.global.f32 	%f129, [%rd15+4];
	ld.global.f32 	%f130, [%rd16+4];
	fma.rn.f32 	%f131, %f129, %f130, %f127;
	add.f32 	%f132, %f128, %f129;
	ld.global.f32 	%f133, [%rd15+8];
	ld.global.f32 	%f134, [%rd16+8];
	fma.rn.f32 	%f135, %f133, %f134, %f131;
	add.f32 	%f136, %f132, %f133;
	ld.global.f32 	%f137, [%rd15+12];
	ld.global.f32 	%f138, [%rd16+12];
	fma.rn.f32 	%f158, %f137, %f138, %f135;
	add.f32 	%f159, %f136, %f137;
	add.s32 	%r34, %r34, 4;
$L__BB0_11:
	setp.eq.s32 	%p9, %r14, 0;
	@%p9 bra 	$L__BB0_14;
	add.s32 	%r37, %r34, %r2;
	neg.s32 	%r36, %r14;
$L__BB0_13:
	.pragma "nounroll";
	mul.wide.s32 	%rd17, %r37, 4;
	add.s64 	%rd18, %rd1, %rd17;
	add.s64 	%rd19, %rd2, %rd17;
	ld.global.f32 	%f139, [%rd19];
	ld.global.f32 	%f140, [%rd18];
	fma.rn.f32 	%f158, %f139, %f140, %f158;
	add.f32 	%f159, %f159, %f139;
	add.s32 	%r37, %r37, 1;
	add.s32 	%r36, %r36, 1;
	setp.ne.s32 	%p10, %r36, 0;
	@%p10 bra 	$L__BB0_13;
$L__BB0_14:
	div.rn.f32 	%f141, %f158, %f159;
	cvta.to.global.u64 	%rd20, %rd5;
	mul.wide.s32 	%rd21, %r1, 4;
	add.s64 	%rd22, %rd20, %rd21;
	st.global.f32 	[%rd22], %f141;
$L__BB0_15:
	ret;

}


// ===== COMPILED SASS (sm_100) =====

	.target	sm_100

	.elftype	@"ET_EXEC"


//--------------------- .note.nv.tkinfo           --------------------------
	.section	.note.nv.tkinfo,"",@"SHT_NOTE"
	.sectionflags	@"SHF_NOTE_NV_TKINFO"
	.tkinfo
        /*0018*/ 	.word	0x00000002
        /*0030*/ 	.string	""
        /*0030*/ 	.string	"ptxas"
        /*0030*/ 	.string	"Cuda compilation tools, release 13.0, V13.0.88"
        /*0030*/ 	.string	"Build cuda_13.0.r13.0/compiler.36424714_0"
        /*0030*/ 	.string	"-arch sm_100 -m 64 "



//--------------------- .note.nv.cuinfo           --------------------------
	.section	.note.nv.cuinfo,"",@"SHT_NOTE"
	.sectionflags	@"SHF_NOTE_NV_CUINFO"
        /*0018*/ 	.short	0x0002
        /*001a*/ 	.short	0x0064
        /*001c*/ 	.short	0x0082
	.zero		2


//--------------------- .nv.info                  --------------------------
	.section	.nv.info,"",@"SHT_CUDA_INFO"
	.align	4


	//----- nvinfo : EIATTR_REGCOUNT
	.align		4
        /*0000*/ 	.byte	0x04, 0x2f
        /*0002*/ 	.short	(.L_1 - .L_0)
	.align		4
.L_0:
        /*0004*/ 	.word	index@(paq_mix_probabilities)
        /*0008*/ 	.word	0x00000020


	//----- nvinfo : EIATTR_FRAME_SIZE
	.align		4
.L_1:
        /*000c*/ 	.byte	0x04, 0x11
        /*000e*/ 	.short	(.L_3 - .L_2)
	.align		4
.L_2:
        /*0010*/ 	.word	index@($__internal_0_$__cuda_sm3x_div_rn_noftz_f32_slowpath)
        /*0014*/ 	.word	0x00000000


	//----- nvinfo : EIATTR_FRAME_SIZE
	.align		4
.L_3:
        /*0018*/ 	.byte	0x04, 0x11
        /*001a*/ 	.short	(.L_5 - .L_4)
	.align		4
.L_4:
        /*001c*/ 	.word	index@(paq_mix_probabilities)
        /*0020*/ 	.word	0x00000000


	//----- nvinfo : EIATTR_MIN_STACK_SIZE
	.align		4
.L_5:
        /*0024*/ 	.byte	0x04, 0x12
        /*0026*/ 	.short	(.L_7 - .L_6)
	.align		4
.L_6:
        /*0028*/ 	.word	index@(paq_mix_probabilities)
        /*002c*/ 	.word	0x00000000
.L_7:


//--------------------- .nv.compat                --------------------------
	.section	.nv.compat,"",@"SHT_CUDA_COMPAT_INFO"
	.align	4
        /*0000*/ 	.byte	0x02, 0x09, 0x00, 0x00, 0x02, 0x02, 0x01, 0x00, 0x02, 0x05, 0x05, 0x00, 0x03, 0x07, 0x01, 0x01
        /*0010*/ 	.byte	0x02, 0x03, 0x00, 0x00, 0x02, 0x06, 0x01, 0x00, 0x04, 0x0b, 0x08, 0x00, 0x01, 0x00, 0x00, 0x00
        /*0020*/ 	.byte	0x00, 0x00, 0x00, 0x00


//--------------------- .nv.info.paq_mix_probabilities --------------------------
	.section	.nv.info.paq_mix_probabilities,"",@"SHT_CUDA_INFO"
	.sectionflags	@""
	.align	4


	//----- nvinfo : EIATTR_CUDA_API_VERSION
	.align		4
        /*0000*/ 	.byte	0x04, 0x37
        /*0002*/ 	.short	(.L_9 - .L_8)
.L_8:
        /*0004*/ 	.word	0x00000082


	//----- nvinfo : EIATTR_KPARAM_INFO
	.align		4
.L_9:
        /*0008*/ 	.byte	0x04, 0x17
        /*000a*/ 	.short	(.L_11 - .L_10)
.L_10:
        /*000c*/ 	.word	0x00000000
        /*0010*/ 	.short	0x0004
        /*0012*/ 	.short	0x001c
        /*0014*/ 	.byte	0x00, 0xf0, 0x11, 0x00


	//----- nvinfo : EIATTR_KPARAM_INFO
	.align		4
.L_11:
        /*0018*/ 	.byte	0x04, 0x17
        /*001a*/ 	.short	(.L_13 - .L_12)
.L_12:
        /*001c*/ 	.word	0x00000000
        /*0020*/ 	.short	0x0003
        /*0022*/ 	.short	0x0018
        /*0024*/ 	.byte	0x00, 0xf0, 0x11, 0x00


	//----- nvinfo : EIATTR_KPARAM_INFO
	.align		4
.L_13:
        /*0028*/ 	.byte	0x04, 0x17
        /*002a*/ 	.short	(.L_15 - .L_14)
.L_14:
        /*002c*/ 	.word	0x00000000
        /*0030*/ 	.short	0x0002
        /*0032*/ 	.short	0x0010
        /*0034*/ 	.byte	0x00, 0xf5, 0x21, 0x00


	//----- nvinfo : EIATTR_KPARAM_INFO
	.align		4
.L_15:
        /*0038*/ 	.byte	0x04, 0x17
        /*003a*/ 	.short	(.L_17 - .L_16)
.L_16:
        /*003c*/ 	.word	0x00000000
        /*0040*/ 	.short	0x0001
        /*0042*/ 	.short	0x0008
        /*0044*/ 	.byte	0x00, 0xf5, 0x21, 0x00


	//----- nvinfo : EIATTR_KPARAM_INFO
	.align		4
.L_17:
        /*0048*/ 	.byte	0x04, 0x17
        /*004a*/ 	.short	(.L_19 - .L_18)
.L_18:
        /*004c*/ 	.word	0x00000000
        /*0050*/ 	.short	0x0000
        /*0052*/ 	.short	0x0000
        /*0054*/ 	.byte	0x00, 0xf5, 0x21, 0x00


	//----- nvinfo : EIATTR_SPARSE_MMA_MASK
	.align		4
.L_19:
        /*0058*/ 	.byte	0x03, 0x50
        /*005a*/ 	.short	0x0000


	//----- nvinfo : EIATTR_MAXREG_COUNT
	.align		4
        /*005c*/ 	.byte	0x03, 0x1b
        /*005e*/ 	.short	0x00ff


	//----- nvinfo : EIATTR_MERCURY_ISA_VERSION
	.align		4
        /*0060*/ 	.byte	0x03, 0x5f
        /*0062*/ 	.short	0x0101


	//----- nvinfo : EIATTR_VRC_CTA_INIT_COUNT
	.align		4
        /*0064*/ 	.byte	0x02, 0x4a
	.zero		1
	.zero		1


	//----- nvinfo : EIATTR_EXIT_INSTR_OFFSETS
	.align		4
        /*0068*/ 	.byte	0x04, 0x1c
        /*006a*/ 	.short	(.L_21 - .L_20)


	//   ....[0]....
.L_20:
        /*006c*/ 	.word	0x00000070


	//   ....[1]....
        /*0070*/ 	.word	0x00000ce0


	//----- nvinfo : EIATTR_CRS_STACK_SIZE
	.align		4
.L_21:
        /*0074*/ 	.byte	0x04, 0x1e
        /*0076*/ 	.short	(.L_23 - .L_22)
.L_22:
        /*0078*/ 	.word	0x00000000


	//----- nvinfo : EIATTR_CBANK_PARAM_SIZE
	.align		4
.L_23:
        /*007c*/ 	.byte	0x03, 0x19
        /*007e*/ 	.short	0x0020


	//----- nvinfo : EIATTR_PARAM_CBANK
	.align		4
        /*0080*/ 	.byte	0x04, 0x0a
        /*0082*/ 	.short	(.L_25 - .L_24)
	.align		4
.L_24:
        /*0084*/ 	.word	index@(.nv.constant0.paq_mix_probabilities)
        /*0088*/ 	.short	0x0380
        /*008a*/ 	.short	0x0020


	//----- nvinfo : EIATTR_SW_WAR
	.align		4
.L_25:
        /*008c*/ 	.byte	0x04, 0x36
        /*008e*/ 	.short	(.L_27 - .L_26)
.L_26:
        /*0090*/ 	.word	0x00000008
.L_27:


//--------------------- .nv.callgraph             --------------------------
	.section	.nv.callgraph,"",@"SHT_CUDA_CALLGRAPH"
	.align	4
	.sectionentsize	8
	.align		4
        /*0000*/ 	.word	0x00000000
	.align		4
        /*0004*/ 	.word	0xffffffff
	.align		4
        /*0008*/ 	.word	0x00000000
	.align		4
        /*000c*/ 	.word	0xfffffffe
	.align		4
        /*0010*/ 	.word	0x00000000
	.align		4
        /*0014*/ 	.word	0xfffffffd
	.align		4
        /*0018*/ 	.word	0x00000000
	.align		4
        /*001c*/ 	.word	0xfffffffc


//--------------------- .text.paq_mix_probabilities --------------------------
	.section	.text.paq_mix_probabilities,"ax",@progbits
	.align	128
        .global         paq_mix_probabilities
        .type           paq_mix_probabilities,@function
        .size           paq_mix_probabilities,(.L_x_20 - paq_mix_probabilities)
        .other          paq_mix_probabilities,@"STO_CUDA_ENTRY STV_DEFAULT"
paq_mix_probabilities:
.text.paq_mix_probabilities:
[----:B------:R-:W-:Y:S01]  /*0000*/  LDC R1, c[0x0][0x37c] ;  /* 0x0000df00ff017b82 */ /* 0x000fe20000000800 */
[----:B------:R-:W0:Y:S07]  /*0010*/  S2R R3, SR_TID.X ;  /* 0x0000000000037919 */ /* 0x000e2e0000002100 */
[----:B------:R-:W0:Y:S01]  /*0020*/  S2UR UR4, SR_CTAID.X ;  /* 0x00000000000479c3 */ /* 0x000e220000002500 */
[----:B------:R-:W1:Y:S07]  /*0030*/  LDCU UR5, c[0x0][0x39c] ;  /* 0x00007380ff0577ac */ /* 0x000e6e0008000800 */
[----:B------:R-:W0:Y:S02]  /*0040*/  LDC R6, c[0x0][0x360] ;  /* 0x0000d800ff067b82 */ /* 0x000e240000000800 */
[----:B0-----:R-:W-:-:S05]  /*0050*/  IMAD R6, R6, UR4, R3 ;  /* 0x0000000406067c24 */ /* 0x001fca000f8e0203 */
[----:B-1----:R-:W-:-:S13]  /*0060*/  ISETP.GE.AND P0, PT, R6, UR5, PT ;  /* 0x0000000506007c0c */ /* 0x002fda000bf06270 */
[----:B------:R-:W-:Y:S05]  /*0070*/  @P0 EXIT ;  /* 0x000000000000094d */ /* 0x000fea0003800000 */
[----:B------:R-:W0:Y:S01]  /*0080*/  LDCU UR9, c[0x0][0x398] ;  /* 0x00007300ff0977ac */ /* 0x000e220008000800 */
[----:B------:R-:W-:Y:S01]  /*0090*/  CS2R R14, SRZ ;  /* 0x00000000000e7805 */ /* 0x000fe2000001ff00 */
[----:B------:R-:W1:Y:S01]  /*00a0*/  LDCU.64 UR16, c[0x0][0x358] ;  /* 0x00006b00ff1077ac */ /* 0x000e620008000a00 */
[----:B0-----:R-:W-:-:S09]  /*00b0*/  UISETP.GE.AND UP0, UPT, UR9, 0x1, UPT ;  /* 0x000000010900788c */ /* 0x001fd2000bf06270 */
[----:B-1----:R-:W-:Y:S05]  /*00c0*/  BRA.U !UP0, `(.L_x_0) ;  /* 0x0000000908bc7547 */ /* 0x002fea000b800000 */
[----:B------:R-:W-:Y:S02]  /*00d0*/  UISETP.GE.U32.AND UP1, UPT, UR9, 0x10, UPT ;  /* 0x000000100900788c */ /* 0x000fe4000bf26070 */
[----:B------:R-:W-:Y:S01]  /*00e0*/  IMAD R0, R6, UR9, RZ ;  /* 0x0000000906007c24 */ /* 0x000fe2000f8e02ff */
[----:B------:R-:W-:Y:S01]  /*00f0*/  ULOP3.LUT UR10, UR9, 0xf, URZ, 0xc0, !UPT ;  /* 0x0000000f090a7892 */ /* 0x000fe2000f8ec0ff */
[----:B------:R-:W-:Y:S01]  /*0100*/  CS2R R14, SRZ ;  /* 0x00000000000e7805 */ /* 0x000fe2000001ff00 */
[----:B------:R-:W-:Y:S02]  /*0110*/  UMOV UR4, URZ ;  /* 0x000000ff00047c82 */ /* 0x000fe40008000000 */
[----:B------:R-:W-:Y:S02]  /*0120*/  UISETP.NE.AND UP0, UPT, UR10, URZ, UPT ;  /* 0x000000ff0a00728c */ /* 0x000fe4000bf05270 */
[----:B------:R-:W-:Y:S09]  /*0130*/  BRA.U !UP1, `(.L_x_1) ;  /* 0x00000005094c7547 */ /* 0x000ff2000b800000 */
[----:B------:R-:W0:Y:S01]  /*0140*/  LDCU.128 UR12, c[0x0][0x380] ;  /* 0x00007000ff0c77ac */ /* 0x000e220008000c00 */
[----:B------:R-:W-:Y:S01]  /*0150*/  HFMA2 R14, -RZ, RZ, 0, 0 ;  /* 0x00000000ff0e7431 */ /* 0x000fe200000001ff */
[----:B------:R-:W-:Y:S01]  /*0160*/  MOV R7, R0 ;  /* 0x0000000000077202 */ /* 0x000fe20000000f00 */
[----:B------:R-:W-:-:S04]  /*0170*/  ULOP3.LUT UR4, UR9, 0x7ffffff0, URZ, 0xc0, !UPT ;  /* 0x7ffffff009047892 */ /* 0x000fc8000f8ec0ff */
[----:B------:R-:W-:Y:S02]  /*0180*/  UIADD3 UR11, UPT, UPT, -UR4, URZ, URZ ;  /* 0x000000ff040b7290 */ /* 0x000fe4000fffe1ff */
[----:B0-----:R-:W-:Y:S02]  /*0190*/  UIADD3 UR7, UP1, UPT, UR14, 0x20, URZ ;  /* 0x000000200e077890 */ /* 0x001fe4000ff3e0ff */
[----:B------:R-:W-:Y:S02]  /*01a0*/  UIADD3 UR5, UP2, UPT, UR12, 0x20, URZ ;  /* 0x000000200c057890 */ /* 0x000fe4000ff5e0ff */
[----:B------:R-:W-:Y:S02]  /*01b0*/  UIADD3.X UR8, UPT, UPT, URZ, UR15, URZ, UP1, !UPT ;  /* 0x0000000fff087290 */ /* 0x000fe40008ffe4ff */
[----:B------:R-:W-:-:S12]  /*01c0*/  UIADD3.X UR6, UPT, UPT, URZ, UR13, URZ, UP2, !UPT ;  /* 0x0000000dff067290 */ /* 0x000fd800097fe4ff */
.L_x_2:
[----:B------:R-:W-:Y:S02]  /*01d0*/  MOV R2, UR7 ;  /* 0x0000000700027c02 */ /* 0x000fe40008000f00 */
[----:B------:R-:W-:Y:S02]  /*01e0*/  MOV R3, UR8 ;  /* 0x0000000800037c02 */ /* 0x000fe40008000f00 */
[----:B------:R-:W-:Y:S02]  /*01f0*/  MOV R4, UR5 ;  /* 0x0000000500047c02 */ /* 0x000fe40008000f00 */
[----:B------:R-:W-:Y:S01]  /*0200*/  MOV R5, UR6 ;  /* 0x0000000600057c02 */ /* 0x000fe20008000f00 */
[----:B------:R-:W-:-:S04]  /*0210*/  IMAD.WIDE R2, R7, 0x4, R2 ;  /* 0x0000000407027825 */ /* 0x000fc800078e0202 */
[----:B------:R-:W-:Y:S01]  /*0220*/  IMAD.WIDE R4, R7, 0x4, R4 ;  /* 0x0000000407047825 */ /* 0x000fe200078e0204 */
[----:B------:R-:W2:Y:S04]  /*0230*/  LDG.E R24, desc[UR16][R2.64+-0x20] ;  /* 0xffffe01002187981 */ /* 0x000ea8000c1e1900 */
[----:B------:R-:W3:Y:S04]  /*0240*/  LDG.E R17, desc[UR16][R4.64+-0x20] ;  /* 0xffffe01004117981 */ /* 0x000ee8000c1e1900 */
[----:B------:R-:W4:Y:S04]  /*0250*/  LDG.E R16, desc[UR16][R2.64+-0x1c] ;  /* 0xffffe41002107981 */ /* 0x000f28000c1e1900 */
[----:B------:R-:W5:Y:S04]  /*0260*/  LDG.E R26, desc[UR16][R4.64+-0x1c] ;  /* 0xffffe410041a7981 */ /* 0x000f68000c1e1900 */
        /* <DEDUP_REMOVED lines=12> */
[----:B------:R-:W5:Y:S01]  /*0330*/  LDG.E R29, desc[UR16][R4.64+0x1c] ;  /* 0x00001c10041d7981 */ /* 0x000f62000c1e1900 */
[----:B--2---:R-:W-:-:S03]  /*0340*/  FADD R25, R24, R14 ;  /* 0x0000000e18197221 */ /* 0x004fc60000000000 */
[----:B------:R-:W2:Y:S01]  /*0350*/  LDG.E R14, desc[UR16][R2.64] ;  /* 0x00000010020e7981 */ /* 0x000ea2000c1e1900 */
[----:B---3--:R-:W-:-:S03]  /*0360*/  FFMA R17, R24, R17, R15 ;  /* 0x0000001118117223 */ /* 0x008fc6000000000f */
[----:B------:R-:W3:Y:S01]  /*0370*/  LDG.E R15, desc[UR16][R4.64] ;  /* 0x00000010040f7981 */ /* 0x000ee2000c1e1900 */
[----:B----4-:R-:W-:Y:S01]  /*0380*/  FADD R25, R25, R16 ;  /* 0x0000001019197221 */ /* 0x010fe20000000000 */
[----:B-----5:R-:W-:Y:S02]  /*0390*/  FFMA R27, R16, R26, R17 ;  /* 0x0000001a101b7223 */ /* 0x020fe40000000011 */
[----:B------:R-:W4:Y:S01]  /*03a0*/  LDG.E R16, desc[UR16][R2.64+0x4] ;  /* 0x0000041002107981 */ /* 0x000f22000c1e1900 */
[----:B------:R-:W-:-:S03]  /*03b0*/  FADD R25, R25, R20 ;  /* 0x0000001419197221 */ /* 0x000fc60000000000 */
[----:B------:R-:W5:Y:S01]  /*03c0*/  LDG.E R17, desc[UR16][R4.64+0x4] ;  /* 0x0000041004117981 */ /* 0x000f62000c1e1900 */
[----:B------:R-:W-:-:S03]  /*03d0*/  FFMA R27, R20, R21, R27 ;  /* 0x00000015141b7223 */ /* 0x000fc6000000001b */
[----:B------:R-:W5:Y:S01]  /*03e0*/  LDG.E R20, desc[UR16][R2.64+0x8] ;  /* 0x0000081002147981 */ /* 0x000f62000c1e1900 */
[----:B------:R-:W-:-:S03]  /*03f0*/  FADD R25, R25, R22 ;  /* 0x0000001619197221 */ /* 0x000fc60000000000 */
[----:B------:R-:W5:Y:S01]  /*0400*/  LDG.E R21, desc[UR16][R4.64+0x8] ;  /* 0x0000081004157981 */ /* 0x000f62000c1e1900 */
[----:B------:R-:W-:-:S03]  /*0410*/  FFMA R27, R22, R23, R27 ;  /* 0x00000017161b7223 */ /* 0x000fc6000000001b */
[----:B------:R-:W5:Y:S01]  /*0420*/  LDG.E R22, desc[UR16][R2.64+0xc] ;  /* 0x00000c1002167981 */ /* 0x000f62000c1e1900 */
[----:B------:R-:W-:-:S03]  /*0430*/  FADD R25, R25, R18 ;  /* 0x0000001219197221 */ /* 0x000fc60000000000 */
[----:B------:R-:W5:Y:S01]  /*0440*/  LDG.E R23, desc[UR16][R4.64+0xc] ;  /* 0x00000c1004177981 */ /* 0x000f62000c1e1900 */
[----:B------:R-:W-:-:S03]  /*0450*/  FFMA R27, R18, R19, R27 ;  /* 0x00000013121b7223 */ /* 0x000fc6000000001b */
[----:B------:R-:W5:Y:S04]  /*0460*/  LDG.E R18, desc[UR16][R2.64+0x10] ;  /* 0x0000101002127981 */ /* 0x000f68000c1e1900 */
[----:B------:R-:W5:Y:S01]  /*0470*/  LDG.E R19, desc[UR16][R4.64+0x10] ;  /* 0x0000101004137981 */ /* 0x000f62000c1e1900 */
[----:B------:R-:W-:-:S03]  /*0480*/  FFMA R24, R8, R13, R27 ;  /* 0x0000000d08187223 */ /* 0x000fc6000000001b */
[----:B------:R-:W5:Y:S01]  /*0490*/  LDG.E R13, desc[UR16][R2.64+0x14] ;  /* 0x00001410020d7981 */ /* 0x000f62000c1e1900 */
[----:B------:R-:W-:-:S03]  /*04a0*/  FADD R28, R25, R8 ;  /* 0x00000008191c7221 */ /* 0x000fc60000000000 */
[----:B------:R-:W5:Y:S04]  /*04b0*/  LDG.E R26, desc[UR16][R4.64+0x14] ;  /* 0x00001410041a7981 */ /* 0x000f68000c1e1900 */
[----:B------:R-:W5:Y:S04]  /*04c0*/  LDG.E R8, desc[UR16][R2.64+0x18] ;  /* 0x0000181002087981 */ /* 0x000f68000c1e1900 */
[----:B------:R-:W5:Y:S04]  /*04d0*/  LDG.E R27, desc[UR16][R4.64+0x18] ;  /* 0x00001810041b7981 */ /* 0x000f68000c1e1900 */
[----:B------:R0:W5:Y:S01]  /*04e0*/  LDG.E R25, desc[UR16][R2.64+0x1c] ;  /* 0x00001c1002197981 */ /* 0x000162000c1e1900 */
[----:B------:R-:W-:Y:S01]  /*04f0*/  FADD R28, R28, R9 ;  /* 0x000000091c1c7221 */ /* 0x000fe20000000000 */
[----:B------:R-:W-:-:S03]  /*0500*/  FFMA R10, R9, R10, R24 ;  /* 0x0000000a090a7223 */ /* 0x000fc60000000018 */
[----:B------:R-:W-:Y:S01]  /*0510*/  FADD R9, R28, R11 ;  /* 0x0000000b1c097221 */ /* 0x000fe20000000000 */
[----:B------:R-:W-:Y:S01]  /*0520*/  FFMA R11, R11, R12, R10 ;  /* 0x0000000c0b0b7223 */ /* 0x000fe2000000000a */
[----:B------:R-:W-:-:S04]  /*0530*/  UIADD3 UR11, UPT, UPT, UR11, 0x10, URZ ;  /* 0x000000100b0b7890 */ /* 0x000fc8000fffe0ff */
[----:B------:R-:W-:Y:S01]  /*0540*/  UISETP.NE.AND UP1, UPT, UR11, URZ, UPT ;  /* 0x000000ff0b00728c */ /* 0x000fe2000bf25270 */
[----:B------:R-:W-:Y:S01]  /*0550*/  IADD3 R7, PT, PT, R7, 0x10, RZ ;  /* 0x0000001007077810 */ /* 0x000fe20007ffe0ff */
[----:B--2---:R-:W-:Y:S01]  /*0560*/  FADD R9, R9, R14 ;  /* 0x0000000e09097221 */ /* 0x004fe20000000000 */
[----:B---3--:R-:W-:-:S03]  /*0570*/  FFMA R11, R14, R15, R11 ;  /* 0x0000000f0e0b7223 */ /* 0x008fc6000000000b */
[----:B----4-:R-:W-:Y:S01]  /*0580*/  FADD R9, R9, R16 ;  /* 0x0000001009097221 */ /* 0x010fe20000000000 */
[----:B-----5:R-:W-:-:S03]  /*0590*/  FFMA R11, R16, R17, R11 ;  /* 0x00000011100b7223 */ /* 0x020fc6000000000b */
[----:B------:R-:W-:Y:S01]  /*05a0*/  FADD R9, R9, R20 ;  /* 0x0000001409097221 */ /* 0x000fe20000000000 */
[----:B------:R-:W-:-:S03]  /*05b0*/  FFMA R11, R20, R21, R11 ;  /* 0x00000015140b7223 */ /* 0x000fc6000000000b */
[----:B------:R-:W-:Y:S01]  /*05c0*/  FADD R9, R9, R22 ;  /* 0x0000001609097221 */ /* 0x000fe20000000000 */
[----:B------:R-:W-:-:S03]  /*05d0*/  FFMA R11, R22, R23, R11 ;  /* 0x00000017160b7223 */ /* 0x000fc6000000000b */
[----:B0-----:R-:W-:Y:S01]  /*05e0*/  FADD R2, R9, R18 ;  /* 0x0000001209027221 */ /* 0x001fe20000000000 */
[----:B------:R-:W-:-:S03]  /*05f0*/  FFMA R18, R18, R19, R11 ;  /* 0x0000001312127223 */ /* 0x000fc6000000000b */
[----:B------:R-:W-:Y:S01]  /*0600*/  FADD R3, R2, R13 ;  /* 0x0000000d02037221 */ /* 0x000fe20000000000 */
[----:B------:R-:W-:-:S03]  /*0610*/  FFMA R13, R13, R26, R18 ;  /* 0x0000001a0d0d7223 */ /* 0x000fc60000000012 */
[----:B------:R-:W-:Y:S01]  /*0620*/  FADD R14, R3, R8 ;  /* 0x00000008030e7221 */ /* 0x000fe20000000000 */
[----:B------:R-:W-:-:S03]  /*0630*/  FFMA R8, R8, R27, R13 ;  /* 0x0000001b08087223 */ /* 0x000fc6000000000d */
[----:B------:R-:W-:Y:S01]  /*0640*/  FADD R14, R14, R25 ;  /* 0x000000190e0e7221 */ /* 0x000fe20000000000 */
[----:B------:R-:W-:Y:S01]  /*0650*/  FFMA R15, R25, R29, R8 ;  /* 0x0000001d190f7223 */ /* 0x000fe20000000008 */
[----:B------:R-:W-:Y:S06]  /*0660*/  BRA.U UP1, `(.L_x_2) ;  /* 0xfffffff901d87547 */ /* 0x000fec000b83ffff */
.L_x_1:
[----:B------:R-:W-:Y:S05]  /*0670*/  BRA.U !UP0, `(.L_x_0) ;  /* 0x0000000508507547 */ /* 0x000fea000b800000 */
[----:B------:R-:W-:Y:S02]  /*0680*/  UISETP.GE.U32.AND UP0, UPT, UR10, 0x8, UPT ;  /* 0x000000080a00788c */ /* 0x000fe4000bf06070 */
[----:B------:R-:W-:-:S04]  /*0690*/  ULOP3.LUT UR6, UR9, 0x7, URZ, 0xc0, !UPT ;  /* 0x0000000709067892 */ /* 0x000fc8000f8ec0ff */
[----:B------:R-:W-:-:S03]  /*06a0*/  UISETP.NE.AND UP1, UPT, UR6, URZ, UPT ;  /* 0x000000ff0600728c */ /* 0x000fc6000bf25270 */
[----:B------:R-:W-:Y:S08]  /*06b0*/  BRA.U !UP0, `(.L_x_3) ;  /* 0x0000000108987547 */ /* 0x000ff0000b800000 */
[----:B------:R-:W0:Y:S01]  /*06c0*/  LDC.64 R4, c[0x0][0x388] ;  /* 0x0000e200ff047b82 */ /* 0x000e220000000a00 */
[----:B------:R-:W-:-:S07]  /*06d0*/  IADD3 R7, PT, PT, R0, UR4, RZ ;  /* 0x0000000400077c10 */ /* 0x000fce000fffe0ff */
[----:B------:R-:W1:Y:S01]  /*06e0*/  LDC.64 R2, c[0x0][0x380] ;  /* 0x0000e000ff027b82 */ /* 0x000e620000000a00 */
[----:B0-----:R-:W-:-:S05]  /*06f0*/  IMAD.WIDE R4, R7, 0x4, R4 ;  /* 0x0000000407047825 */ /* 0x001fca00078e0204 */
[----:B------:R-:W2:Y:S01]  /*0700*/  LDG.E R20, desc[UR16][R4.64] ;  /* 0x0000001004147981 */ /* 0x000ea2000c1e1900 */
[----:B-1----:R-:W-:-:S03]  /*0710*/  IMAD.WIDE R2, R7, 0x4, R2 ;  /* 0x0000000407027825 */ /* 0x002fc600078e0202 */
        /* <DEDUP_REMOVED lines=15> */
[----:B------:R-:W-:Y:S01]  /*0810*/  UIADD3 UR4, UPT, UPT, UR4, 0x8, URZ ;  /* 0x0000000804047890 */ /* 0x000fe2000fffe0ff */
[----:B--2---:R-:W-:-:S04]  /*0820*/  FADD R14, R14, R20 ;  /* 0x000000140e0e7221 */ /* 0x004fc80000000000 */
[----:B---3--:R-:W-:Y:S01]  /*0830*/  FADD R14, R14, R22 ;  /* 0x000000160e0e7221 */ /* 0x008fe20000000000 */
[----:B----4-:R-:W-:-:S04]  /*0840*/  FFMA R19, R20, R19, R15 ;  /* 0x0000001314137223 */ /* 0x010fc8000000000f */
[----:B-----5:R-:W-:Y:S01]  /*0850*/  FFMA R19, R22, R21, R19 ;  /* 0x0000001516137223 */ /* 0x020fe20000000013 */
[----:B------:R-:W-:-:S03]  /*0860*/  FADD R14, R14, R24 ;  /* 0x000000180e0e7221 */ /* 0x000fc60000000000 */
[----:B------:R-:W-:Y:S01]  /*0870*/  FFMA R24, R24, R23, R19 ;  /* 0x0000001718187223 */ /* 0x000fe20000000013 */
        /* <DEDUP_REMOVED lines=9> */
[----:B------:R-:W-:-:S07]  /*0910*/  FFMA R15, R17, R18, R8 ;  /* 0x00000012110f7223 */ /* 0x000fce0000000008 */
.L_x_3:
        /* <DEDUP_REMOVED lines=26> */
[----:B------:R-:W-:-:S07]  /*0ac0*/  FFMA R15, R16, R13, R7 ;  /* 0x0000000d100f7223 */ /* 0x000fce0000000007 */
.L_x_4:
[----:B------:R-:W-:Y:S05]  /*0ad0*/  BRA.U !UP1, `(.L_x_0) ;  /* 0x0000000109387547 */ /* 0x000fea000b800000 */
[----:B------:R-:W0:Y:S01]  /*0ae0*/  LDC.64 R8, c[0x0][0x380] ;  /* 0x0000e000ff087b82 */ /* 0x000e220000000a00 */
[----:B------:R-:W-:Y:S01]  /*0af0*/  IADD3 R7, PT, PT, R0, UR4, RZ ;  /* 0x0000000400077c10 */ /* 0x000fe2000fffe0ff */
[----:B------:R-:W-:-:S06]  /*0b00*/  UIADD3 UR5, UPT, UPT, -UR5, URZ, URZ ;  /* 0x000000ff05057290 */ /* 0x000fcc000fffe1ff */
[----:B------:R-:W1:Y:S06]  /*0b10*/  LDC.64 R10, c[0x0][0x388] ;  /* 0x0000e200ff0a7b82 */ /* 0x000e6c0000000a00 */
.L_x_5:
[----:B0-----:R-:W-:-:S04]  /*0b20*/  IMAD.WIDE R2, R7, 0x4, R8 ;  /* 0x0000000407027825 */ /* 0x001fc800078e0208 */
[C---:B-1----:R-:W-:Y:S02]  /*0b30*/  IMAD.WIDE R4, R7.reuse, 0x4, R10 ;  /* 0x0000000407047825 */ /* 0x042fe400078e020a */
[----:B------:R-:W2:Y:S04]  /*0b40*/  LDG.E R2, desc[UR16][R2.64] ;  /* 0x0000001002027981 */ /* 0x000ea8000c1e1900 */
[----:B------:R-:W2:Y:S01]  /*0b50*/  LDG.E R4, desc[UR16][R4.64] ;  /* 0x0000001004047981 */ /* 0x000ea2000c1e1900 */
[----:B------:R-:W-:Y:S01]  /*0b60*/  UIADD3 UR5, UPT, UPT, UR5, 0x1, URZ ;  /* 0x0000000105057890 */ /* 0x000fe2000fffe0ff */
[----:B------:R-:W-:-:S03]  /*0b70*/  IADD3 R7, PT, PT, R7, 0x1, RZ ;  /* 0x0000000107077810 */ /* 0x000fc60007ffe0ff */
[----:B------:R-:W-:Y:S01]  /*0b80*/  UISETP.NE.AND UP0, UPT, UR5, URZ, UPT ;  /* 0x000000ff0500728c */ /* 0x000fe2000bf05270 */
[C---:B--2---:R-:W-:Y:S01]  /*0b90*/  FFMA R15, R4.reuse, R2, R15 ;  /* 0x00000002040f7223 */ /* 0x044fe2000000000f */
[----:B------:R-:W-:-:S07]  /*0ba0*/  FADD R14, R4, R14 ;  /* 0x0000000e040e7221 */ /* 0x000fce0000000000 */
[----:B------:R-:W-:Y:S05]  /*0bb0*/  BRA.U UP0, `(.L_x_5) ;  /* 0xfffffffd00d87547 */ /* 0x000fea000b83ffff */
.L_x_0:
[----:B------:R-:W0:Y:S01]  /*0bc0*/  MUFU.RCP R3, R14 ;  /* 0x0000000e00037308 */ /* 0x000e220000001000 */
[----:B------:R-:W-:Y:S07]  /*0bd0*/  BSSY.RECONVERGENT B0, `(.L_x_6) ;  /* 0x000000d000007945 */ /* 0x000fee0003800200 */
[----:B------:R-:W1:Y:S01]  /*0be0*/  FCHK P0, R15, R14 ;  /* 0x0000000e0f007302 */ /* 0x000e620000000000 */
[----:B0-----:R-:W-:-:S04]  /*0bf0*/  FFMA R0, R3, -R14, 1 ;  /* 0x3f80000003007423 */ /* 0x001fc8000000080e */
[----:B------:R-:W-:-:S04]  /*0c00*/  FFMA R0, R3, R0, R3 ;  /* 0x0000000003007223 */ /* 0x000fc80000000003 */
[----:B------:R-:W-:-:S04]  /*0c10*/  FFMA R2, R0, R15, RZ ;  /* 0x0000000f00027223 */ /* 0x000fc800000000ff */
[----:B------:R-:W-:-:S04]  /*0c20*/  FFMA R3, R2, -R14, R15 ;  /* 0x8000000e02037223 */ /* 0x000fc8000000000f */
[----:B------:R-:W-:Y:S01]  /*0c30*/  FFMA R5, R0, R3, R2 ;  /* 0x0000000300057223 */ /* 0x000fe20000000002 */
[----:B-1----:R-:W-:Y:S06]  /*0c40*/  @!P0 BRA `(.L_x_7) ;  /* 0x0000000000148947 */ /* 0x002fec0003800000 */
[----:B------:R-:W-:Y:S02]  /*0c50*/  MOV R0, R15 ;  /* 0x0000000f00007202 */ /* 0x000fe40000000f00 */
[----:B------:R-:W-:Y:S02]  /*0c60*/  MOV R3, R14 ;  /* 0x0000000e00037202 */ /* 0x000fe40000000f00 */
[----:B------:R-:W-:-:S07]  /*0c70*/  MOV R2, 0xc90 ;  /* 0x00000c9000027802 */ /* 0x000fce0000000f00 */
[----:B------:R-:W-:Y:S05]  /*0c80*/  CALL.REL.NOINC `($__internal_0_$__cuda_sm3x_div_rn_noftz_f32_slowpath) ;  /* 0x0000000000187944 */ /* 0x000fea0003c00000 */
[----:B------:R-:W-:-:S07]  /*0c90*/  MOV R5, R0 ;  /* 0x0000000000057202 */ /* 0x000fce0000000f00 */
.L_x_7:
[----:B------:R-:W-:Y:S05]  /*0ca0*/  BSYNC.RECONVERGENT B0 ;  /* 0x0000000000007941 */ /* 0x000fea0003800200 */
.L_x_6:
[----:B------:R-:W0:Y:S02]  /*0cb0*/  LDC.64 R2, c[0x0][0x390] ;  /* 0x0000e400ff027b82 */ /* 0x000e240000000a00 */
[----:B0-----:R-:W-:-:S05]  /*0cc0*/  IMAD.WIDE R6, R6, 0x4, R2 ;  /* 0x0000000406067825 */ /* 0x001fca00078e0202 */
[----:B------:R-:W-:Y:S01]  /*0cd0*/  STG.E desc[UR16][R6.64], R5 ;  /* 0x0000000506007986 */ /* 0x000fe2000c101910 */
[----:B------:R-:W-:Y:S05]  /*0ce0*/  EXIT ;  /* 0x000000000000794d */ /* 0x000fea0003800000 */
        .weak           $__internal_0_$__cuda_sm3x_div_rn_noftz_f32_slowpath
        .type           $__internal_0_$__cuda_sm3x_div_rn_noftz_f32_slowpath,@function
        .size           $__internal_0_$__cuda_sm3x_div_rn_noftz_f32_slowpath,(.L_x_20 - $__internal_0_$__cuda_sm3x_div_rn_noftz_f32_slowpath)
$__internal_0_$__cuda_sm3x_div_rn_noftz_f32_slowpath:
[----:B------:R-:W-:Y:S01]  /*0cf0*/  SHF.R.U32.HI R5, RZ, 0x17, R3 ;  /* 0x00000017ff057819 */ /* 0x000fe20000011603 */
[----:B------:R-:W-:Y:S01]  /*0d00*/  BSSY.RECONVERGENT B1, `(.L_x_8) ;  /* 0x0000062000017945 */ /* 0x000fe20003800200 */
[----:B------:R-:W-:Y:S02]  /*0d10*/  SHF.R.U32.HI R4, RZ, 0x17, R0 ;  /* 0x00000017ff047819 */ /* 0x000fe40000011600 */
[----:B------:R-:W-:Y:S02]  /*0d20*/  LOP3.LUT R12, R5, 0xff, RZ, 0xc0, !PT ;  /* 0x000000ff050c7812 */ /* 0x000fe400078ec0ff */
[----:B------:R-:W-:Y:S02]  /*0d30*/  LOP3.LUT R9, R4, 0xff, RZ, 0xc0, !PT ;  /* 0x000000ff04097812 */ /* 0x000fe400078ec0ff */
[----:B------:R-:W-:Y:S02]  /*0d40*/  IADD3 R7, PT, PT, R12, -0x1, RZ ;  /* 0xffffffff0c077810 */ /* 0x000fe40007ffe0ff */
[----:B------:R-:W-:-:S02]  /*0d50*/  IADD3 R5, PT, PT, R9, -0x1, RZ ;  /* 0xffffffff09057810 */ /* 0x000fc40007ffe0ff */
[----:B------:R-:W-:-:S04]  /*0d60*/  ISETP.GT.U32.AND P0, PT, R7, 0xfd, PT ;  /* 0x000000fd0700780c */ /* 0x000fc80003f04070 */
[----:B------:R-:W-:-:S13]  /*0d70*/  ISETP.GT.U32.OR P0, PT, R5, 0xfd, P0 ;  /* 0x000000fd0500780c */ /* 0x000fda0000704470 */
[----:B------:R-:W-:Y:S01]  /*0d80*/  @!P0 MOV R4, RZ ;  /* 0x000000ff00048202 */ /* 0x000fe20000000f00 */
[----:B------:R-:W-:Y:S06]  /*0d90*/  @!P0 BRA `(.L_x_9) ;  /* 0x00000000005c8947 */ /* 0x000fec0003800000 */
[----:B------:R-:W-:Y:S02]  /*0da0*/  FSETP.GTU.FTZ.AND P0, PT, |R0|, +INF , PT ;  /* 0x7f8000000000780b */ /* 0x000fe40003f1c200 */
[----:B------:R-:W-:-:S04]  /*0db0*/  FSETP.GTU.FTZ.AND P1, PT, |R3|, +INF , PT ;  /* 0x7f8000000300780b */ /* 0x000fc80003f3c200 */
[----:B------:R-:W-:-:S13]  /*0dc0*/  PLOP3.LUT P0, PT, P0, P1, PT, 0xf8, 0x8f ;  /* 0x00000000008f781c */ /* 0x000fda0000703f70 */
[----:B------:R-:W-:Y:S05]  /*0dd0*/  @P0 BRA `(.L_x_10) ;  /* 0x00000004004c0947 */ /* 0x000fea0003800000 */
[----:B------:R-:W-:-:S13]  /*0de0*/  LOP3.LUT P0, RZ, R3, 0x7fffffff, R0, 0xc8, !PT ;  /* 0x7fffffff03ff7812 */ /* 0x000fda000780c800 */
[----:B------:R-:W-:Y:S05]  /*0df0*/  @!P0 BRA `(.L_x_11) ;  /* 0x00000004003c8947 */ /* 0x000fea0003800000 */
[C---:B------:R-:W-:Y:S02]  /*0e00*/  FSETP.NEU.FTZ.AND P2, PT, |R0|.reuse, +INF , PT ;  /* 0x7f8000000000780b */ /* 0x040fe40003f5d200 */
[----:B------:R-:W-:Y:S02]  /*0e10*/  FSETP.NEU.FTZ.AND P1, PT, |R3|, +INF , PT ;  /* 0x7f8000000300780b */ /* 0x000fe40003f3d200 */
[----:B------:R-:W-:-:S11]  /*0e20*/  FSETP.NEU.FTZ.AND P0, PT, |R0|, +INF , PT ;  /* 0x7f8000000000780b */ /* 0x000fd60003f1d200 */
[----:B------:R-:W-:Y:S05]  /*0e30*/  @!P1 BRA !P2, `(.L_x_11) ;  /* 0x00000004002c9947 */ /* 0x000fea0005000000 */
[----:B------:R-:W-:-:S04]  /*0e40*/  LOP3.LUT P2, RZ, R0, 0x7fffffff, RZ, 0xc0, !PT ;  /* 0x7fffffff00ff7812 */ /* 0x000fc8000784c0ff */
[----:B------:R-:W-:-:S13]  /*0e50*/  PLOP3.LUT P1, PT, P1, P2, PT, 0x2f, 0xf2 ;  /* 0x0000000000f2781c */ /* 0x000fda0000f24577 */
[----:B------:R-:W-:Y:S05]  /*0e60*/  @P1 BRA `(.L_x_12) ;  /* 0x0000000400181947 */ /* 0x000fea0003800000 */
[----:B------:R-:W-:-:S04]  /*0e70*/  LOP3.LUT P1, RZ, R3, 0x7fffffff, RZ, 0xc0, !PT ;  /* 0x7fffffff03ff7812 */ /* 0x000fc8000782c0ff */
[----:B------:R-:W-:-:S13]  /*0e80*/  PLOP3.LUT P0, PT, P0, P1, PT, 0x2f, 0xf2 ;  /* 0x0000000000f2781c */ /* 0x000fda0000702577 */
[----:B------:R-:W-:Y:S05]  /*0e90*/  @P0 BRA `(.L_x_13) ;  /* 0x0000000400000947 */ /* 0x000fea0003800000 */
[----:B------:R-:W-:Y:S02]  /*0ea0*/  ISETP.GE.AND P0, PT, R5, RZ, PT ;  /* 0x000000ff0500720c */ /* 0x000fe40003f06270 */
[----:B------:R-:W-:-:S11]  /*0eb0*/  ISETP.GE.AND P1, PT, R7, RZ, PT ;  /* 0x000000ff0700720c */ /* 0x000fd60003f26270 */
[----:B------:R-:W-:Y:S01]  /*0ec0*/  @P0 MOV R4, RZ ;  /* 0x000000ff00040202 */ /* 0x000fe20000000f00 */
[----:B------:R-:W-:Y:S01]  /*0ed0*/  @!P0 FFMA R0, R0, 1.84467440737095516160e+19, RZ ;  /* 0x5f80000000008823 */ /* 0x000fe200000000ff */
[----:B------:R-:W-:Y:S01]  /*0ee0*/  @!P0 MOV R4, 0xffffffc0 ;  /* 0xffffffc000048802 */ /* 0x000fe20000000f00 */
[----:B------:R-:W-:-:S03]  /*0ef0*/  @!P1 FFMA R3, R3, 1.84467440737095516160e+19, RZ ;  /* 0x5f80000003039823 */ /* 0x000fc600000000ff */
[----:B------:R-:W-:-:S07]  /*0f00*/  @!P1 IADD3 R4, PT, PT, R4, 0x40, RZ ;  /* 0x0000004004049810 */ /* 0x000fce0007ffe0ff */
.L_x_9:
[----:B------:R-:W-:Y:S01]  /*0f10*/  LEA R8, R12, 0xc0800000, 0x17 ;  /* 0xc08000000c087811 */ /* 0x000fe200078eb8ff */
[----:B------:R-:W-:Y:S03]  /*0f20*/  BSSY.RECONVERGENT B2, `(.L_x_14) ;  /* 0x0000036000027945 */ /* 0x000fe60003800200 */
[----:B------:R-:W-:Y:S02]  /*0f30*/  IADD3 R8, PT, PT, -R8, R3, RZ ;  /* 0x0000000308087210 */ /* 0x000fe40007ffe1ff */
[----:B------:R-:W-:Y:S02]  /*0f40*/  IADD3 R3, PT, PT, R9, -0x7f, RZ ;  /* 0xffffff8109037810 */ /* 0x000fe40007ffe0ff */
[----:B------:R-:W0:Y:S01]  /*0f50*/  MUFU.RCP R5, R8 ;  /* 0x0000000800057308 */ /* 0x000e220000001000 */
[----:B------:R-:W-:Y:S02]  /*0f60*/  FADD.FTZ R7, -R8, -RZ ;  /* 0x800000ff08077221 */ /* 0x000fe40000010100 */
[----:B------:R-:W-:-:S02]  /*0f70*/  IMAD R0, R3, -0x800000, R0 ;  /* 0xff80000003007824 */ /* 0x000fc400078e0200 */
[----:B0-----:R-:W-:-:S04]  /*0f80*/  FFMA R10, R5, R7, 1 ;  /* 0x3f800000050a7423 */ /* 0x001fc80000000007 */
[----:B------:R-:W-:-:S04]  /*0f90*/  FFMA R14, R5, R10, R5 ;  /* 0x0000000a050e7223 */ /* 0x000fc80000000005 */
[----:B------:R-:W-:-:S04]  /*0fa0*/  FFMA R5, R0, R14, RZ ;  /* 0x0000000e00057223 */ /* 0x000fc800000000ff */
[----:B------:R-:W-:-:S04]  /*0fb0*/  FFMA R10, R7, R5, R0 ;  /* 0x00000005070a7223 */ /* 0x000fc80000000000 */
[----:B------:R-:W-:Y:S01]  /*0fc0*/  FFMA R9, R14, R10, R5 ;  /* 0x0000000a0e097223 */ /* 0x000fe20000000005 */
[----:B------:R-:W-:-:S03]  /*0fd0*/  IADD3 R5, PT, PT, R3, 0x7f, -R12 ;  /* 0x0000007f03057810 */ /* 0x000fc60007ffe80c */
[----:B------:R-:W-:Y:S01]  /*0fe0*/  FFMA R10, R7, R9, R0 ;  /* 0x00000009070a7223 */ /* 0x000fe20000000000 */
[----:B------:R-:W-:-:S03]  /*0ff0*/  IADD3 R5, PT, PT, R5, R4, RZ ;  /* 0x0000000405057210 */ /* 0x000fc60007ffe0ff */
[----:B------:R-:W-:-:S05]  /*1000*/  FFMA R0, R14, R10, R9 ;  /* 0x0000000a0e007223 */ /* 0x000fca0000000009 */
[----:B------:R-:W-:-:S04]  /*1010*/  SHF.R.U32.HI R3, RZ, 0x17, R0 ;  /* 0x00000017ff037819 */ /* 0x000fc80000011600 */
[----:B------:R-:W-:-:S04]  /*1020*/  LOP3.LUT R3, R3, 0xff, RZ, 0xc0, !PT ;  /* 0x000000ff03037812 */ /* 0x000fc800078ec0ff */
[----:B------:R-:W-:-:S04]  /*1030*/  IADD3 R7, PT, PT, R3, R5, RZ ;  /* 0x0000000503077210 */ /* 0x000fc80007ffe0ff */
[----:B------:R-:W-:-:S04]  /*1040*/  IADD3 R3, PT, PT, R7, -0x1, RZ ;  /* 0xffffffff07037810 */ /* 0x000fc80007ffe0ff */
[----:B------:R-:W-:-:S13]  /*1050*/  ISETP.GE.U32.AND P0, PT, R3, 0xfe, PT ;  /* 0x000000fe0300780c */ /* 0x000fda0003f06070 */
[----:B------:R-:W-:Y:S05]  /*1060*/  @!P0 BRA `(.L_x_15) ;  /* 0x0000000000808947 */ /* 0x000fea0003800000 */
[----:B------:R-:W-:-:S13]  /*1070*/  ISETP.GT.AND P0, PT, R7, 0xfe, PT ;  /* 0x000000fe0700780c */ /* 0x000fda0003f04270 */
[----:B------:R-:W-:Y:S05]  /*1080*/  @P0 BRA `(.L_x_16) ;  /* 0x00000000006c0947 */ /* 0x000fea0003800000 */
[----:B------:R-:W-:-:S13]  /*1090*/  ISETP.GE.AND P0, PT, R7, 0x1, PT ;  /* 0x000000010700780c */ /* 0x000fda0003f06270 */
[----:B------:R-:W-:Y:S05]  /*10a0*/  @P0 BRA `(.L_x_17) ;  /* 0x0000000000740947 */ /* 0x000fea0003800000 */
[----:B------:R-:W-:Y:S02]  /*10b0*/  ISETP.GE.AND P0, PT, R7, -0x18, PT ;  /* 0xffffffe80700780c */ /* 0x000fe40003f06270 */
[----:B------:R-:W-:-:S11]  /*10c0*/  LOP3.LUT R0, R0, 0x80000000, RZ, 0xc0, !PT ;  /* 0x8000000000007812 */ /* 0x000fd600078ec0ff */
[----:B------:R-:W-:Y:S05]  /*10d0*/  @!P0 BRA `(.L_x_17) ;  /* 0x0000000000688947 */ /* 0x000fea0003800000 */
[CCC-:B------:R-:W-:Y:S01]  /*10e0*/  FFMA.RZ R3, R14.reuse, R10.reuse, R9.reuse ;  /* 0x0000000a0e037223 */ /* 0x1c0fe2000000c009 */
[C---:B------:R-:W-:Y:S01]  /*10f0*/  IADD3 R8, PT, PT, R7.reuse, 0x20, RZ ;  /* 0x0000002007087810 */ /* 0x040fe20007ffe0ff */
[CCC-:B------:R-:W-:Y:S01]  /*1100*/  FFMA.RM R4, R14.reuse, R10.reuse, R9.reuse ;  /* 0x0000000a0e047223 */ /* 0x1c0fe20000004009 */
[----:B------:R-:W-:Y:S02]  /*1110*/  ISETP.NE.AND P2, PT, R7, RZ, PT ;  /* 0x000000ff0700720c */ /* 0x000fe40003f45270 */
[----:B------:R-:W-:Y:S01]  /*1120*/  LOP3.LUT R5, R3, 0x7fffff, RZ, 0xc0, !PT ;  /* 0x007fffff03057812 */ /* 0x000fe200078ec0ff */
[----:B------:R-:W-:Y:S01]  /*1130*/  FFMA.RP R3, R14, R10, R9 ;  /* 0x0000000a0e037223 */ /* 0x000fe20000008009 */
[----:B------:R-:W-:Y:S02]  /*1140*/  ISETP.NE.AND P1, PT, R7, RZ, PT ;  /* 0x000000ff0700720c */ /* 0x000fe40003f25270 */
[----:B------:R-:W-:Y:S02]  /*1150*/  LOP3.LUT R5, R5, 0x800000, RZ, 0xfc, !PT ;  /* 0x0080000005057812 */ /* 0x000fe400078efcff */
[----:B------:R-:W-:-:S02]  /*1160*/  IADD3 R7, PT, PT, -R7, RZ, RZ ;  /* 0x000000ff07077210 */ /* 0x000fc40007ffe1ff */
[----:B------:R-:W-:Y:S02]  /*1170*/  SHF.L.U32 R8, R5, R8, RZ ;  /* 0x0000000805087219 */ /* 0x000fe400000006ff */
[----:B------:R-:W-:Y:S02]  /*1180*/  FSETP.NEU.FTZ.AND P0, PT, R3, R4, PT ;  /* 0x000000040300720b */ /* 0x000fe40003f1d000 */
[----:B------:R-:W-:Y:S02]  /*1190*/  SEL R4, R7, RZ, P2 ;  /* 0x000000ff07047207 */ /* 0x000fe40001000000 */
[----:B------:R-:W-:Y:S02]  /*11a0*/  ISETP.NE.AND P1, PT, R8, RZ, P1 ;  /* 0x000000ff0800720c */ /* 0x000fe40000f25270 */
[----:B------:R-:W-:Y:S02]  /*11b0*/  SHF.R.U32.HI R4, RZ, R4, R5 ;  /* 0x00000004ff047219 */ /* 0x000fe40000011605 */
[----:B------:R-:W-:-:S02]  /*11c0*/  PLOP3.LUT P0, PT, P0, P1, PT, 0xf8, 0x8f ;  /* 0x00000000008f781c */ /* 0x000fc40000703f70 */
[----:B------:R-:W-:Y:S02]  /*11d0*/  SHF.R.U32.HI R8, RZ, 0x1, R4 ;  /* 0x00000001ff087819 */ /* 0x000fe40000011604 */
[----:B------:R-:W-:-:S04]  /*11e0*/  SEL R3, RZ, 0x1, !P0 ;  /* 0x00000001ff037807 */ /* 0x000fc80004000000 */
[----:B------:R-:W-:-:S04]  /*11f0*/  LOP3.LUT R3, R3, 0x1, R8, 0xf8, !PT ;  /* 0x0000000103037812 */ /* 0x000fc800078ef808 */
[----:B------:R-:W-:-:S04]  /*1200*/  LOP3.LUT R3, R3, R4, RZ, 0xc0, !PT ;  /* 0x0000000403037212 */ /* 0x000fc800078ec0ff */
[----:B------:R-:W-:-:S04]  /*1210*/  IADD3 R3, PT, PT, R8, R3, RZ ;  /* 0x0000000308037210 */ /* 0x000fc80007ffe0ff */
[----:B------:R-:W-:Y:S01]  /*1220*/  LOP3.LUT R0, R3, R0, RZ, 0xfc, !PT ;  /* 0x0000000003007212 */ /* 0x000fe200078efcff */
[----:B------:R-:W-:Y:S06]  /*1230*/  BRA `(.L_x_17) ;  /* 0x0000000000107947 */ /* 0x000fec0003800000 */
.L_x_16:
[----:B------:R-:W-:-:S04]  /*1240*/  LOP3.LUT R0, R0, 0x80000000, RZ, 0xc0, !PT ;  /* 0x8000000000007812 */ /* 0x000fc800078ec0ff */
[----:B------:R-:W-:Y:S01]  /*1250*/  LOP3.LUT R0, R0, 0x7f800000, RZ, 0xfc, !PT ;  /* 0x7f80000000007812 */ /* 0x000fe200078efcff */
[----:B------:R-:W-:Y:S06]  /*1260*/  BRA `(.L_x_17) ;  /* 0x0000000000047947 */ /* 0x000fec0003800000 */
.L_x_15:
[----:B------:R-:W-:-:S07]  /*1270*/  LEA R0, R5, R0, 0x17 ;  /* 0x0000000005007211 */ /* 0x000fce00078eb8ff */
.L_x_17:
[----:B------:R-:W-:Y:S05]  /*1280*/  BSYNC.RECONVERGENT B2 ;  /* 0x0000000000027941 */ /* 0x000fea0003800200 */
.L_x_14:
[----:B------:R-:W-:Y:S05]  /*1290*/  BRA `(.L_x_18) ;  /* 0x0000000000207947 */ /* 0x000fea0003800000 */
.L_x_13:
[----:B------:R-:W-:-:S04]  /*12a0*/  LOP3.LUT R0, R3, 0x80000000, R0, 0x48, !PT ;  /* 0x8000000003007812 */ /* 0x000fc800078e4800 */
[----:B------:R-:W-:Y:S01]  /*12b0*/  LOP3.LUT R0, R0, 0x7f800000, RZ, 0xfc, !PT ;  /* 0x7f80000000007812 */ /* 0x000fe200078efcff */
[----:B------:R-:W-:Y:S06]  /*12c0*/  BRA `(.L_x_18) ;  /* 0x0000000000147947 */ /* 0x000fec0003800000 */
.L_x_12:
[----:B------:R-:W-:Y:S01]  /*12d0*/  LOP3.LUT R0, R3, 0x80000000, R0, 0x48, !PT ;  /* 0x8000000003007812 */ /* 0x000fe200078e4800 */
[----:B------:R-:W-:Y:S06]  /*12e0*/  BRA `(.L_x_18) ;  /* 0x00000000000c7947 */ /* 0x000fec0003800000 */
.L_x_11:
[----:B------:R-:W0:Y:S01]  /*12f0*/  MUFU.RSQ R0, -QNAN ;  /* 0xffc0000000007908 */ /* 0x000e220000001400 */
[----:B------:R-:W-:Y:S05]  /*1300*/  BRA `(.L_x_18) ;  /* 0x0000000000047947 */ /* 0x000fea0003800000 */
.L_x_10:
[----:B------:R-:W-:-:S07]  /*1310*/  FADD.FTZ R0, R0, R3 ;  /* 0x0000000300007221 */ /* 0x000fce0000010000 */
.L_x_18:
[----:B------:R-:W-:Y:S05]  /*1320*/  BSYNC.RECONVERGENT B1 ;  /* 0x0000000000017941 */ /* 0x000fea0003800200 */
.L_x_8:
[----:B------:R-:W-:-:S04]  /*1330*/  HFMA2 R3, -RZ, RZ, 0, 0 ;  /* 0x00000000ff037431 */ /* 0x000fc800000001ff */
[----:B0-----:R-:W-:Y:S05]  /*1340*/  RET.REL.NODEC R2 `(paq_mix_probabilities) ;  /* 0xffffffec022c7950 */ /* 0x001fea0003c3ffff */
.L_x_19:
[----:B------:R-:W-:-:S00]  /*1350*/  BRA `(.L_x_19) ;  /* 0xfffffffc00fc7947 */ /* 0x000fc0000383ffff */
[----:B------:R-:W-:-:S00]  /*1360*/  NOP ;  /* 0x0000000000007918 */ /* 0x000fc00000000000 */
        /* <DEDUP_REMOVED lines=9> */
.L_x_20:


//--------------------- .nv.shared.reserved.0     --------------------------
	.section	.nv.shared.reserved.0,"aw",@nobits
	.weak		__nv_reservedSMEM_offset_0_alias
	.size		__nv_reservedSMEM_offset_0_alias, 0, 64
	.other		__nv_reservedSMEM_offset_0_alias,@"STO_CUDA_RESERVED_SHARED STV_DEFAULT"
__nv_reservedSMEM_offset_0_alias:
	.zero		0
	.zero		64


//--------------------- .nv.constant0.paq_mix_probabilities --------------------------
	.section	.nv.constant0.paq_mix_probabilities,"a",@progbits
	.sectionflags	@""
	.align	4
.nv.constant0.paq_mix_probabilities:
	.zero		928


//--------------------- SYMBOLS --------------------------

	.type		.nv.reservedSmem.offset0,@object
	.size		.nv.reservedSmem.offset0,0x4
